	.headerflags	@"EF_CUDA_TEXMODE_UNIFIED EF_CUDA_64BIT_ADDRESS EF_CUDA_ACCELERATORS EF_CUDA_SM90 EF_CUDA_VIRTUAL_SM(EF_CUDA_SM90)"
	.elftype	@"ET_EXEC"


//--------------------- .nv.info                  --------------------------
	.section	.nv.info,"",@"SHT_CUDA_INFO"
	.align	4


	//----- nvinfo : EIATTR_REGCOUNT
	.align		4
        /*0000*/ 	.byte	0x04, 0x2f
        /*0002*/ 	.short	(.L_3 - .L_2)
	.align		4
.L_2:
        /*0004*/ 	.word	index@(triton_poi_fused__native_batch_norm_legit_no_training_relu_8)
        /*0008*/ 	.word	0x00000026


	//----- nvinfo : EIATTR_MIN_STACK_SIZE
	.align		4
.L_3:
        /*000c*/ 	.byte	0x04, 0x12
        /*000e*/ 	.short	(.L_5 - .L_4)
	.align		4
.L_4:
        /*0010*/ 	.word	index@(triton_poi_fused__native_batch_norm_legit_no_training_relu_8)
        /*0014*/ 	.word	0x00000000


	//----- nvinfo : EIATTR_FRAME_SIZE
	.align		4
.L_5:
        /*0018*/ 	.byte	0x04, 0x11
        /*001a*/ 	.short	(.L_7 - .L_6)
	.align		4
.L_6:
        /*001c*/ 	.word	index@(triton_poi_fused__native_batch_norm_legit_no_training_relu_8)
        /*0020*/ 	.word	0x00000000


	//----- nvinfo : EIATTR_MIN_STACK_SIZE
	.align		4
.L_7:
        /*0024*/ 	.byte	0x04, 0x12
        /*0026*/ 	.short	(.L_9 - .L_8)
	.align		4
.L_8:
        /*0028*/ 	.word	index@(triton_poi_fused__native_batch_norm_legit_no_training_relu_8)
        /*002c*/ 	.word	0x00000000
.L_9:


//--------------------- .nv.info.triton_poi_fused__native_batch_norm_legit_no_training_relu_8 --------------------------
	.section	.nv.info.triton_poi_fused__native_batch_norm_legit_no_training_relu_8,"",@"SHT_CUDA_INFO"
	.sectionflags	@""
	.align	4


	//----- nvinfo : EIATTR_CUDA_API_VERSION
	.align		4
        /*0000*/ 	.byte	0x04, 0x37
        /*0002*/ 	.short	(.L_11 - .L_10)
.L_10:
        /*0004*/ 	.word	0x0000007c


	//----- nvinfo : EIATTR_KPARAM_INFO
	.align		4
.L_11:
        /*0008*/ 	.byte	0x04, 0x17
        /*000a*/ 	.short	(.L_13 - .L_12)
.L_12:
        /*000c*/ 	.word	0x00000000
        /*0010*/ 	.short	0x0006
        /*0012*/ 	.short	0x0030
        /*0014*/ 	.byte	0x00, 0xf0, 0x11, 0x00


	//----- nvinfo : EIATTR_KPARAM_INFO
	.align		4
.L_13:
        /*0018*/ 	.byte	0x04, 0x17
        /*001a*/ 	.short	(.L_15 - .L_14)
.L_14:
        /*001c*/ 	.word	0x00000000
        /*0020*/ 	.short	0x0005
        /*0022*/ 	.short	0x0028
        /*0024*/ 	.byte	0x00, 0xf4, 0x21, 0x00


	//----- nvinfo : EIATTR_KPARAM_INFO
	.align		4
.L_15:
        /*0028*/ 	.byte	0x04, 0x17
        /*002a*/ 	.short	(.L_17 - .L_16)
.L_16:
        /*002c*/ 	.word	0x00000000
        /*0030*/ 	.short	0x0004
        /*0032*/ 	.short	0x0020
        /*0034*/ 	.byte	0x00, 0xf4, 0x21, 0x00


	//----- nvinfo : EIATTR_KPARAM_INFO
	.align		4
.L_17:
        /*0038*/ 	.byte	0x04, 0x17
        /*003a*/ 	.short	(.L_19 - .L_18)
.L_18:
        /*003c*/ 	.word	0x00000000
        /*0040*/ 	.short	0x0003
        /*0042*/ 	.short	0x0018
        /*0044*/ 	.byte	0x00, 0xf4, 0x21, 0x00


	//----- nvinfo : EIATTR_KPARAM_INFO
	.align		4
.L_19:
        /*0048*/ 	.byte	0x04, 0x17
        /*004a*/ 	.short	(.L_21 - .L_20)
.L_20:
        /*004c*/ 	.word	0x00000000
        /*0050*/ 	.short	0x0002
        /*0052*/ 	.short	0x0010
        /*0054*/ 	.byte	0x00, 0xf4, 0x21, 0x00


	//----- nvinfo : EIATTR_KPARAM_INFO
	.align		4
.L_21:
        /*0058*/ 	.byte	0x04, 0x17
        /*005a*/ 	.short	(.L_23 - .L_22)
.L_22:
        /*005c*/ 	.word	0x00000000
        /*0060*/ 	.short	0x0001
        /*0062*/ 	.short	0x0008
        /*0064*/ 	.byte	0x00, 0xf4, 0x21, 0x00


	//----- nvinfo : EIATTR_KPARAM_INFO
	.align		4
.L_23:
        /*0068*/ 	.byte	0x04, 0x17
        /*006a*/ 	.short	(.L_25 - .L_24)
.L_24:
        /*006c*/ 	.word	0x00000000
        /*0070*/ 	.short	0x0000
        /*0072*/ 	.short	0x0000
        /*0074*/ 	.byte	0x00, 0xf4, 0x21, 0x00


	//----- nvinfo : EIATTR_SPARSE_MMA_MASK
	.align		4
.L_25:
        /*0078*/ 	.byte	0x03, 0x50
        /*007a*/ 	.short	0x0000


	//----- nvinfo : EIATTR_MAXREG_COUNT
	.align		4
        /*007c*/ 	.byte	0x03, 0x1b
        /*007e*/ 	.short	0x00ff


	//----- nvinfo : EIATTR_EXIT_INSTR_OFFSETS
	.align		4
        /*0080*/ 	.byte	0x04, 0x1c
        /*0082*/ 	.short	(.L_27 - .L_26)


	//   ....[0]....
.L_26:
        /*0084*/ 	.word	0x00000a50


	//----- nvinfo : EIATTR_REQNTID
	.align		4
.L_27:
        /*0088*/ 	.byte	0x04, 0x10
        /*008a*/ 	.short	(.L_29 - .L_28)
.L_28:
        /*008c*/ 	.word	0x00000080
        /*0090*/ 	.word	0x00000001
        /*0094*/ 	.word	0x00000001


	//----- nvinfo : EIATTR_CBANK_PARAM_SIZE
	.align		4
.L_29:
        /*0098*/ 	.byte	0x03, 0x19
        /*009a*/ 	.short	0x0034


	//----- nvinfo : EIATTR_PARAM_CBANK
	.align		4
        /*009c*/ 	.byte	0x04, 0x0a
        /*009e*/ 	.short	(.L_31 - .L_30)
	.align		4
.L_30:
        /*00a0*/ 	.word	index@(.nv.constant0.triton_poi_fused__native_batch_norm_legit_no_training_relu_8)
        /*00a4*/ 	.short	0x0210
        /*00a6*/ 	.short	0x0034


	//----- nvinfo : EIATTR_SW_WAR
	.align		4
.L_31:
        /*00a8*/ 	.byte	0x04, 0x36
        /*00aa*/ 	.short	(.L_33 - .L_32)
.L_32:
        /*00ac*/ 	.word	0x00000008
.L_33:


//--------------------- .nv.callgraph             --------------------------
	.section	.nv.callgraph,"",@"SHT_CUDA_CALLGRAPH"
	.align	4
	.sectionentsize	8
	.align		4
        /*0000*/ 	.word	0x00000000
	.align		4
        /*0004*/ 	.word	0xffffffff
	.align		4
        /*0008*/ 	.word	0x00000000
	.align		4
        /*000c*/ 	.word	0xfffffffe
	.align		4
        /*0010*/ 	.word	0x00000000
	.align		4
        /*0014*/ 	.word	0xfffffffd
	.align		4
        /*0018*/ 	.word	0x00000000
	.align		4
        /*001c*/ 	.word	0xfffffffc


//--------------------- .nv.constant4             --------------------------
	.section	.nv.constant4,"a",@progbits
	.align	8
	.align		8
.nv.constant4:
        /*0000*/ 	.dword	_$_str
	.align		8
        /*0008*/ 	.dword	_$_str_$_2


//--------------------- .text.triton_poi_fused__native_batch_norm_legit_no_training_relu_8 --------------------------
	.section	.text.triton_poi_fused__native_batch_norm_legit_no_training_relu_8,"ax",@progbits
	.align	128
        .global         triton_poi_fused__native_batch_norm_legit_no_training_relu_8
        .type           triton_poi_fused__native_batch_norm_legit_no_training_relu_8,@function
        .size           triton_poi_fused__native_batch_norm_legit_no_training_relu_8,(.L_x_1 - triton_poi_fused__native_batch_norm_legit_no_training_relu_8)
        .other          triton_poi_fused__native_batch_norm_legit_no_training_relu_8,@"STO_CUDA_ENTRY STV_DEFAULT"
triton_poi_fused__native_batch_norm_legit_no_training_relu_8:
.text.triton_poi_fused__native_batch_norm_legit_no_training_relu_8:
[----:B------:R-:W-:Y:S01]  /*0000*/  LDC R1, c[0x0][0x28] ;  /* 0x00000a00ff017b82 */ /* 0x000fe20000000800 */
[----:B------:R-:W1:Y:S07]  /*0010*/  S2R R0, SR_TID.X ;  /* 0x0000000000007919 */ /* 0x000e6e0000002100 */
[----:B------:R-:W2:Y:S01]  /*0020*/  LDC.64 R16, c[0x0][0x220] ;  /* 0x00008800ff107b82 */ /* 0x000ea20000000a00 */
[----:B------:R-:W-:Y:S01]  /*0030*/  ULDC.64 UR4, c[0x0][0x208] ;  /* 0x0000820000047ab9 */ /* 0x000fe20000000a00 */
[----:B------:R-:W3:Y:S06]  /*0040*/  S2R R3, SR_CTAID.X ;  /* 0x0000000000037919 */ /* 0x000eec0000002500 */
[----:B------:R-:W4:Y:S08]  /*0050*/  LDC.64 R20, c[0x0][0x218] ;  /* 0x00008600ff147b82 */ /* 0x000f300000000a00 */
[----:B------:R-:W5:Y:S08]  /*0060*/  LDC.64 R22, c[0x0][0x210] ;  /* 0x00008400ff167b82 */ /* 0x000f700000000a00 */
[----:B------:R-:W5:Y:S01]  /*0070*/  LDC.64 R32, c[0x0][0x230] ;  /* 0x00008c00ff207b82 */ /* 0x000f620000000a00 */
[----:B-1----:R-:W-:-:S04]  /*0080*/  SHF.L.U32 R0, R0, 0x2, RZ ;  /* 0x0000000200007819 */ /* 0x002fc800000006ff */
[----:B------:R-:W-:-:S04]  /*0090*/  LOP3.LUT R0, R0, 0x1fc, RZ, 0xc0, !PT ;  /* 0x000001fc00007812 */ /* 0x000fc800078ec0ff */
[----:B---3--:R-:W-:-:S05]  /*00a0*/  LEA R2, R3, R0, 0xa ;  /* 0x0000000003027211 */ /* 0x008fca00078e50ff */
[----:B------:R-:W-:-:S05]  /*00b0*/  IMAD.HI R0, R2, 0x66666667, RZ ;  /* 0x6666666702007827 */ /* 0x000fca00078e02ff */
[----:B------:R-:W-:-:S04]  /*00c0*/  SHF.R.U32.HI R3, RZ, 0x1f, R0 ;  /* 0x0000001fff037819 */ /* 0x000fc80000011600 */
[----:B------:R-:W-:-:S05]  /*00d0*/  LEA.HI.SX32 R3, R0, R3, 0x1a ;  /* 0x0000000300037211 */ /* 0x000fca00078fd2ff */
[----:B------:R-:W-:-:S04]  /*00e0*/  IMAD R19, R3, -0xa0, R2 ;  /* 0xffffff6003137824 */ /* 0x000fc800078e0202 */
[----:B--2---:R-:W-:-:S06]  /*00f0*/  IMAD.WIDE R12, R19, 0x4, R16 ;  /* 0x00000004130c7825 */ /* 0x004fcc00078e0210 */
[----:B------:R-:W2:Y:S01]  /*0100*/  LDG.E.EL.128 R12, desc[UR4][R12.64] ;  /* 0x000000040c0c7981 */ /* 0x000ea2000c2e1d00 */
[----:B------:R-:W-:Y:S01]  /*0110*/  IADD3 R3, R2, 0x200, RZ ;  /* 0x0000020002037810 */ /* 0x000fe20007ffe0ff */
[----:B----4-:R-:W-:-:S04]  /*0120*/  IMAD.WIDE R8, R19, 0x4, R20 ;  /* 0x0000000413087825 */ /* 0x010fc800078e0214 */
[----:B------:R-:W-:Y:S02]  /*0130*/  IMAD.HI R0, R3, 0x66666667, RZ ;  /* 0x6666666703007827 */ /* 0x000fe400078e02ff */
[----:B------:R-:W3:Y:S02]  /*0140*/  LDG.E.EL.128 R8, desc[UR4][R8.64] ;  /* 0x0000000408087981 */ /* 0x000ee4000c2e1d00 */
[----:B-----5:R-:W-:Y:S01]  /*0150*/  IMAD.WIDE R22, R2, 0x4, R22 ;  /* 0x0000000402167825 */ /* 0x020fe200078e0216 */
[----:B------:R-:W-:-:S04]  /*0160*/  SHF.R.U32.HI R25, RZ, 0x1f, R0 ;  /* 0x0000001fff197819 */ /* 0x000fc80000011600 */
[----:B------:R-:W3:Y:S01]  /*0170*/  LDG.E.128 R4, desc[UR4][R22.64] ;  /* 0x0000000416047981 */ /* 0x000ee2000c1e1d00 */
[----:B------:R-:W-:-:S03]  /*0180*/  LEA.HI.SX32 R0, R0, R25, 0x1a ;  /* 0x0000001900007211 */ /* 0x000fc600078fd2ff */
[----:B------:R1:W4:Y:S02]  /*0190*/  LDG.E.128 R28, desc[UR4][R22.64+0x800] ;  /* 0x00080004161c7981 */ /* 0x000324000c1e1d00 */
[----:B------:R-:W-:-:S04]  /*01a0*/  IMAD R3, R0, -0xa0, R3 ;  /* 0xffffff6000037824 */ /* 0x000fc800078e0203 */
[----:B------:R-:W-:Y:S01]  /*01b0*/  IMAD.WIDE R24, R3, 0x4, R20 ;  /* 0x0000000403187825 */ /* 0x000fe200078e0214 */
[----:B-1----:R-:W1:Y:S05]  /*01c0*/  LDC.64 R22, c[0x0][0x228] ;  /* 0x00008a00ff167b82 */ /* 0x002e6a0000000a00 */
[----:B------:R-:W4:Y:S01]  /*01d0*/  LDG.E.EL.128 R24, desc[UR4][R24.64] ;  /* 0x0000000418187981 */ /* 0x000f22000c2e1d00 */
[----:B------:R-:W-:Y:S01]  /*01e0*/  HFMA2.MMA R0, -RZ, RZ, 1.625, 0 ;  /* 0x3e800000ff007435 */ /* 0x000fe200000001ff */
[----:B-1----:R-:W-:-:S04]  /*01f0*/  IMAD.WIDE R34, R19, 0x4, R22 ;  /* 0x0000000413227825 */ /* 0x002fc800078e0216 */
[----:B--2---:R-:W-:Y:S01]  /*0200*/  FADD R18, R12, 9.9999997473787516356e-06 ;  /* 0x3727c5ac0c127421 */ /* 0x004fe20000000000 */
[----:B------:R-:W-:-:S05]  /*0210*/  FADD R20, R13, 9.9999997473787516356e-06 ;  /* 0x3727c5ac0d147421 */ /* 0x000fca0000000000 */
[----:B------:R-:W1:Y:S01]  /*0220*/  MUFU.SQRT R18, R18 ;  /* 0x0000001200127308 */ /* 0x000e620000002000 */
[----:B------:R-:W-:-:S07]  /*0230*/  FADD R14, R14, 9.9999997473787516356e-06 ;  /* 0x3727c5ac0e0e7421 */ /* 0x000fce0000000000 */
[----:B------:R-:W2:Y:S01]  /*0240*/  MUFU.SQRT R20, R20 ;  /* 0x0000001400147308 */ /* 0x000ea20000002000 */
[----:B------:R-:W-:-:S07]  /*0250*/  FADD R15, R15, 9.9999997473787516356e-06 ;  /* 0x3727c5ac0f0f7421 */ /* 0x000fce0000000000 */
[----:B------:R-:W5:Y:S01]  /*0260*/  MUFU.SQRT R12, R14 ;  /* 0x0000000e000c7308 */ /* 0x000f620000002000 */
[----:B-1----:R-:W-:-:S07]  /*0270*/  FSETP.GT.AND P6, PT, R18, 8.50705917302346158658e+37, PT ;  /* 0x7e8000001200780b */ /* 0x002fce0003fc4000 */
[----:B------:R-:W1:Y:S01]  /*0280*/  MUFU.SQRT R13, R15 ;  /* 0x0000000f000d7308 */ /* 0x000e620000002000 */
[----:B--2---:R-:W-:Y:S02]  /*0290*/  FSETP.GT.AND P5, PT, R20, 8.50705917302346158658e+37, PT ;  /* 0x7e8000001400780b */ /* 0x004fe40003fa4000 */
[----:B------:R-:W-:Y:S02]  /*02a0*/  FSETP.GEU.AND P4, PT, R18, 1.175494350822287508e-38, PT ;  /* 0x008000001200780b */ /* 0x000fe40003f8e000 */
[----:B------:R-:W-:Y:S02]  /*02b0*/  FSETP.GEU.AND P3, PT, R20, 1.175494350822287508e-38, PT ;  /* 0x008000001400780b */ /* 0x000fe40003f6e000 */
[----:B-----5:R-:W-:Y:S01]  /*02c0*/  FSETP.GT.AND P2, PT, R12, 8.50705917302346158658e+37, PT ;  /* 0x7e8000000c00780b */ /* 0x020fe20003f44000 */
[----:B------:R-:W-:Y:S01]  /*02d0*/  @P6 FMUL R18, R18, 0.25 ;  /* 0x3e80000012126820 */ /* 0x000fe20000400000 */
[----:B---3--:R-:W-:Y:S01]  /*02e0*/  FADD R4, R4, -R8 ;  /* 0x8000000804047221 */ /* 0x008fe20000000000 */
[----:B------:R-:W-:-:S02]  /*02f0*/  FSETP.GEU.AND P0, PT, R12, 1.175494350822287508e-38, PT ;  /* 0x008000000c00780b */ /* 0x000fc40003f0e000 */
[----:B------:R-:W-:Y:S02]  /*0300*/  FSEL R8, R0, 1, P6 ;  /* 0x3f80000000087808 */ /* 0x000fe40003000000 */
[----:B------:R-:W-:Y:S01]  /*0310*/  @P5 FMUL R20, R20, 0.25 ;  /* 0x3e80000014145820 */ /* 0x000fe20000400000 */
[C---:B-1----:R-:W-:Y:S01]  /*0320*/  FSETP.GT.AND P1, PT, R13.reuse, 8.50705917302346158658e+37, PT ;  /* 0x7e8000000d00780b */ /* 0x042fe20003f24000 */
[----:B------:R-:W-:Y:S01]  /*0330*/  @!P4 FMUL R18, R18, 16777216 ;  /* 0x4b8000001212c820 */ /* 0x000fe20000400000 */
[----:B------:R-:W-:Y:S01]  /*0340*/  FSETP.GEU.AND P6, PT, R13, 1.175494350822287508e-38, PT ;  /* 0x008000000d00780b */ /* 0x000fe20003fce000 */
[----:B------:R-:W-:Y:S01]  /*0350*/  @!P3 FMUL R20, R20, 16777216 ;  /* 0x4b8000001414b820 */ /* 0x000fe20000400000 */
[----:B------:R-:W-:Y:S02]  /*0360*/  FADD R5, R5, -R9 ;  /* 0x8000000905057221 */ /* 0x000fe40000000000 */
[----:B------:R-:W1:Y:S01]  /*0370*/  MUFU.RCP R9, R18 ;  /* 0x0000001200097308 */ /* 0x000e620000001000 */
[----:B------:R-:W-:Y:S01]  /*0380*/  @P2 FMUL R12, R12, 0.25 ;  /* 0x3e8000000c0c2820 */ /* 0x000fe20000400000 */
[----:B------:R-:W-:-:S06]  /*0390*/  FADD R7, R7, -R11 ;  /* 0x8000000b07077221 */ /* 0x000fcc0000000000 */
[----:B------:R-:W2:Y:S01]  /*03a0*/  MUFU.RCP R20, R20 ;  /* 0x0000001400147308 */ /* 0x000ea20000001000 */
[----:B------:R-:W-:Y:S01]  /*03b0*/  @P1 FMUL R13, R13, 0.25 ;  /* 0x3e8000000d0d1820 */ /* 0x000fe20000400000 */
[----:B------:R-:W-:Y:S01]  /*03c0*/  @!P0 FMUL R12, R12, 16777216 ;  /* 0x4b8000000c0c8820 */ /* 0x000fe20000400000 */
[----:B------:R-:W-:Y:S01]  /*03d0*/  FSEL R11, R0, 1, P5 ;  /* 0x3f800000000b7808 */ /* 0x000fe20002800000 */
[----:B----4-:R-:W-:Y:S01]  /*03e0*/  FADD R29, R29, -R25 ;  /* 0x800000191d1d7221 */ /* 0x010fe20000000000 */
[----:B------:R-:W-:Y:S01]  /*03f0*/  @!P6 FMUL R13, R13, 16777216 ;  /* 0x4b8000000d0de820 */ /* 0x000fe20000400000 */
[----:B------:R-:W-:Y:S01]  /*0400*/  FADD R24, R28, -R24 ;  /* 0x800000181c187221 */ /* 0x000fe20000000000 */
[----:B------:R-:W-:Y:S01]  /*0410*/  @!P4 FMUL R8, R8, 16777216 ;  /* 0x4b8000000808c820 */ /* 0x000fe20000400000 */
[----:B------:R-:W3:Y:S01]  /*0420*/  MUFU.RCP R25, R12 ;  /* 0x0000000c00197308 */ /* 0x000ee20000001000 */
[----:B------:R-:W-:Y:S02]  /*0430*/  @!P3 FMUL R11, R11, 16777216 ;  /* 0x4b8000000b0bb820 */ /* 0x000fe40000400000 */
[----:B-1----:R-:W-:Y:S01]  /*0440*/  FMUL R9, R9, R8 ;  /* 0x0000000809097220 */ /* 0x002fe20000400000 */
[----:B------:R-:W-:-:S04]  /*0450*/  FSEL R8, R0, 1, P2 ;  /* 0x3f80000000087808 */ /* 0x000fc80001000000 */
[----:B------:R-:W1:Y:S01]  /*0460*/  MUFU.RCP R28, R13 ;  /* 0x0000000d001c7308 */ /* 0x000e620000001000 */
[----:B--2---:R-:W-:Y:S01]  /*0470*/  FMUL R18, R20, R11 ;  /* 0x0000000b14127220 */ /* 0x004fe20000400000 */
[----:B------:R-:W-:Y:S01]  /*0480*/  FSEL R11, R0, 1, P1 ;  /* 0x3f800000000b7808 */ /* 0x000fe20000800000 */
[----:B------:R-:W-:Y:S01]  /*0490*/  @!P0 FMUL R8, R8, 16777216 ;  /* 0x4b80000008088820 */ /* 0x000fe20000400000 */
[----:B------:R-:W-:-:S03]  /*04a0*/  FMUL R21, R9, R4 ;  /* 0x0000000409157220 */ /* 0x000fc60000400000 */
[----:B------:R-:W-:Y:S01]  /*04b0*/  @!P6 FMUL R11, R11, 16777216 ;  /* 0x4b8000000b0be820 */ /* 0x000fe20000400000 */
[----:B---3--:R-:W-:Y:S01]  /*04c0*/  FMUL R25, R25, R8 ;  /* 0x0000000819197220 */ /* 0x008fe20000400000 */
[----:B------:R-:W-:Y:S01]  /*04d0*/  FADD R6, R6, -R10 ;  /* 0x8000000a06067221 */ /* 0x000fe20000000000 */
[----:B0-----:R-:W-:-:S04]  /*04e0*/  IMAD.WIDE R8, R19, 0x4, R32 ;  /* 0x0000000413087825 */ /* 0x001fc800078e0220 */
[----:B------:R-:W-:Y:S01]  /*04f0*/  FMUL R18, R18, R5 ;  /* 0x0000000512127220 */ /* 0x000fe20000400000 */
[----:B-1----:R-:W-:Y:S01]  /*0500*/  FMUL R28, R28, R11 ;  /* 0x0000000b1c1c7220 */ /* 0x002fe20000400000 */
[----:B------:R-:W-:Y:S01]  /*0510*/  FMUL R25, R25, R6 ;  /* 0x0000000619197220 */ /* 0x000fe20000400000 */
[----:B------:R-:W2:Y:S02]  /*0520*/  LDG.E.EL.128 R8, desc[UR4][R8.64] ;  /* 0x0000000408087981 */ /* 0x000ea4000c2e1d00 */
[----:B------:R-:W-:Y:S02]  /*0530*/  FMUL R28, R28, R7 ;  /* 0x000000071c1c7220 */ /* 0x000fe40000400000 */
[----:B------:R-:W2:Y:S01]  /*0540*/  LDG.E.EL.128 R4, desc[UR4][R34.64] ;  /* 0x0000000422047981 */ /* 0x000ea2000c2e1d00 */
[----:B------:R-:W-:-:S06]  /*0550*/  IMAD.WIDE R12, R3, 0x4, R16 ;  /* 0x00000004030c7825 */ /* 0x000fcc00078e0210 */
[----:B------:R-:W3:Y:S01]  /*0560*/  LDG.E.EL.128 R12, desc[UR4][R12.64] ;  /* 0x000000040c0c7981 */ /* 0x000ee2000c2e1d00 */
[----:B------:R-:W-:-:S04]  /*0570*/  IMAD.WIDE R16, R3, 0x4, R22 ;  /* 0x0000000403107825 */ /* 0x000fc800078e0216 */
[----:B------:R-:W-:-:S04]  /*0580*/  IMAD.WIDE R22, R3, 0x4, R32 ;  /* 0x0000000403167825 */ /* 0x000fc800078e0220 */
[----:B--2---:R-:W-:Y:S01]  /*0590*/  FFMA R4, R4, R21, R8 ;  /* 0x0000001504047223 */ /* 0x004fe20000000008 */
[----:B------:R-:W-:Y:S01]  /*05a0*/  FFMA R5, R5, R18, R9 ;  /* 0x0000001205057223 */ /* 0x000fe20000000009 */
[----:B------:R-:W2:Y:S04]  /*05b0*/  LDG.E.EL.128 R20, desc[UR4][R22.64] ;  /* 0x0000000416147981 */ /* 0x000ea8000c2e1d00 */
[----:B------:R-:W2:Y:S01]  /*05c0*/  LDG.E.EL.128 R16, desc[UR4][R16.64] ;  /* 0x0000000410107981 */ /* 0x000ea2000c2e1d00 */
[----:B---3--:R-:W-:-:S06]  /*05d0*/  FADD R3, R12, 9.9999997473787516356e-06 ;  /* 0x3727c5ac0c037421 */ /* 0x008fcc0000000000 */
[----:B------:R-:W0:Y:S01]  /*05e0*/  MUFU.SQRT R3, R3 ;  /* 0x0000000300037308 */ /* 0x000e220000002000 */
[----:B------:R-:W-:Y:S01]  /*05f0*/  FADD R13, R13, 9.9999997473787516356e-06 ;  /* 0x3727c5ac0d0d7421 */ /* 0x000fe20000000000 */
[----:B------:R-:W-:Y:S01]  /*0600*/  FADD R14, R14, 9.9999997473787516356e-06 ;  /* 0x3727c5ac0e0e7421 */ /* 0x000fe20000000000 */
[----:B------:R-:W-:Y:S01]  /*0610*/  FADD R15, R15, 9.9999997473787516356e-06 ;  /* 0x3727c5ac0f0f7421 */ /* 0x000fe20000000000 */
[----:B------:R-:W-:Y:S01]  /*0620*/  FFMA R6, R6, R25, R10 ;  /* 0x0000001906067223 */ /* 0x000fe2000000000a */
[----:B------:R-:W-:-:S03]  /*0630*/  FFMA R7, R7, R28, R11 ;  /* 0x0000001c07077223 */ /* 0x000fc6000000000b */
[----:B------:R-:W1:Y:S08]  /*0640*/  MUFU.SQRT R11, R13 ;  /* 0x0000000d000b7308 */ /* 0x000e700000002000 */
[----:B------:R-:W3:Y:S01]  /*0650*/  MUFU.SQRT R12, R14 ;  /* 0x0000000e000c7308 */ /* 0x000ee20000002000 */
[----:B0-----:R-:W-:-:S07]  /*0660*/  FSETP.GT.AND P6, PT, R3, 8.50705917302346158658e+37, PT ;  /* 0x7e8000000300780b */ /* 0x001fce0003fc4000 */
[----:B------:R-:W0:Y:S01]  /*0670*/  MUFU.SQRT R10, R15 ;  /* 0x0000000f000a7308 */ /* 0x000e220000002000 */
[----:B------:R-:W-:Y:S02]  /*0680*/  FSETP.GEU.AND P5, PT, R3, 1.175494350822287508e-38, PT ;  /* 0x008000000300780b */ /* 0x000fe40003fae000 */
[----:B-1----:R-:W-:Y:S02]  /*0690*/  FSETP.GT.AND P4, PT, R11, 8.50705917302346158658e+37, PT ;  /* 0x7e8000000b00780b */ /* 0x002fe40003f84000 */
[----:B---3--:R-:W-:Y:S01]  /*06a0*/  FSETP.GT.AND P2, PT, R12, 8.50705917302346158658e+37, PT ;  /* 0x7e8000000c00780b */ /* 0x008fe20003f44000 */
[----:B------:R-:W-:Y:S01]  /*06b0*/  @P6 FMUL R3, R3, 0.25 ;  /* 0x3e80000003036820 */ /* 0x000fe20000400000 */
[----:B------:R-:W-:Y:S02]  /*06c0*/  FSEL R8, R0, 1, P6 ;  /* 0x3f80000000087808 */ /* 0x000fe40003000000 */
[----:B------:R-:W-:Y:S02]  /*06d0*/  FSETP.GEU.AND P3, PT, R11, 1.175494350822287508e-38, PT ;  /* 0x008000000b00780b */ /* 0x000fe40003f6e000 */
[----:B0-----:R-:W-:-:S02]  /*06e0*/  FSETP.GT.AND P1, PT, R10, 8.50705917302346158658e+37, PT ;  /* 0x7e8000000a00780b */ /* 0x001fc40003f24000 */
[----:B------:R-:W-:Y:S02]  /*06f0*/  FSETP.GEU.AND P0, PT, R12, 1.175494350822287508e-38, PT ;  /* 0x008000000c00780b */ /* 0x000fe40003f0e000 */
[----:B------:R-:W-:Y:S01]  /*0700*/  FSETP.GEU.AND P6, PT, R10, 1.175494350822287508e-38, PT ;  /* 0x008000000a00780b */ /* 0x000fe20003fce000 */
[----:B------:R-:W-:Y:S01]  /*0710*/  @!P5 FMUL R3, R3, 16777216 ;  /* 0x4b8000000303d820 */ /* 0x000fe20000400000 */
[----:B------:R-:W-:Y:S01]  /*0720*/  @P4 FMUL R11, R11, 0.25 ;  /* 0x3e8000000b0b4820 */ /* 0x000fe20000400000 */
[----:B------:R-:W-:-:S04]  /*0730*/  @P2 FMUL R12, R12, 0.25 ;  /* 0x3e8000000c0c2820 */ /* 0x000fc80000400000 */
[----:B------:R-:W0:Y:S02]  /*0740*/  MUFU.RCP R3, R3 ;  /* 0x0000000300037308 */ /* 0x000e240000001000 */
[----:B------:R-:W-:Y:S01]  /*0750*/  @P1 FMUL R10, R10, 0.25 ;  /* 0x3e8000000a0a1820 */ /* 0x000fe20000400000 */
[----:B------:R-:W-:Y:S01]  /*0760*/  @!P3 FMUL R11, R11, 16777216 ;  /* 0x4b8000000b0bb820 */ /* 0x000fe20000400000 */
[----:B------:R-:W-:Y:S02]  /*0770*/  @!P0 FMUL R12, R12, 16777216 ;  /* 0x4b8000000c0c8820 */ /* 0x000fe40000400000 */
[----:B------:R-:W-:Y:S01]  /*0780*/  @!P6 FMUL R10, R10, 16777216 ;  /* 0x4b8000000a0ae820 */ /* 0x000fe20000400000 */
[----:B------:R-:W-:Y:S02]  /*0790*/  @!P5 FMUL R8, R8, 16777216 ;  /* 0x4b8000000808d820 */ /* 0x000fe40000400000 */
[----:B------:R-:W1:Y:S01]  /*07a0*/  MUFU.RCP R11, R11 ;  /* 0x0000000b000b7308 */ /* 0x000e620000001000 */
[----:B------:R-:W-:-:S07]  /*07b0*/  FSEL R14, R0, 1, P4 ;  /* 0x3f800000000e7808 */ /* 0x000fce0002000000 */
[----:B------:R-:W3:Y:S01]  /*07c0*/  MUFU.RCP R12, R12 ;  /* 0x0000000c000c7308 */ /* 0x000ee20000001000 */
[----:B------:R-:W-:-:S07]  /*07d0*/  FSEL R13, R0, 1, P2 ;  /* 0x3f800000000d7808 */ /* 0x000fce0001000000 */
[----:B------:R-:W4:Y:S01]  /*07e0*/  MUFU.RCP R10, R10 ;  /* 0x0000000a000a7308 */ /* 0x000f220000001000 */
[----:B------:R-:W-:Y:S01]  /*07f0*/  FSEL R15, R0, 1, P1 ;  /* 0x3f800000000f7808 */ /* 0x000fe20000800000 */
[----:B0-----:R-:W-:Y:S02]  /*0800*/  FMUL R3, R3, R8 ;  /* 0x0000000803037220 */ /* 0x001fe40000400000 */
[----:B------:R-:W0:Y:S01]  /*0810*/  LDC.64 R8, c[0x0][0x238] ;  /* 0x00008e00ff087b82 */ /* 0x000e220000000a00 */
[----:B------:R-:W-:Y:S01]  /*0820*/  @!P3 FMUL R14, R14, 16777216 ;  /* 0x4b8000000e0eb820 */ /* 0x000fe20000400000 */
[----:B------:R-:W-:Y:S01]  /*0830*/  @!P0 FMUL R13, R13, 16777216 ;  /* 0x4b8000000d0d8820 */ /* 0x000fe20000400000 */
[----:B------:R-:W-:Y:S01]  /*0840*/  @!P6 FMUL R15, R15, 16777216 ;  /* 0x4b8000000f0fe820 */ /* 0x000fe20000400000 */
[----:B------:R-:W-:Y:S01]  /*0850*/  FADD R26, R30, -R26 ;  /* 0x8000001a1e1a7221 */ /* 0x000fe20000000000 */
[----:B------:R-:W-:Y:S01]  /*0860*/  FADD R27, R31, -R27 ;  /* 0x8000001b1f1b7221 */ /* 0x000fe20000000000 */
[----:B-1----:R-:W-:Y:S01]  /*0870*/  FMUL R14, R11, R14 ;  /* 0x0000000e0b0e7220 */ /* 0x002fe20000400000 */
[----:B---3--:R-:W-:Y:S01]  /*0880*/  FMUL R13, R12, R13 ;  /* 0x0000000d0c0d7220 */ /* 0x008fe20000400000 */
[----:B----4-:R-:W-:Y:S01]  /*0890*/  FMUL R0, R10, R15 ;  /* 0x0000000f0a007220 */ /* 0x010fe20000400000 */
[----:B------:R-:W-:Y:S01]  /*08a0*/  FMUL R3, R3, R24 ;  /* 0x0000001803037220 */ /* 0x000fe20000400000 */
[----:B------:R-:W-:Y:S01]  /*08b0*/  FMUL R14, R14, R29 ;  /* 0x0000001d0e0e7220 */ /* 0x000fe20000400000 */
[----:B------:R-:W-:Y:S01]  /*08c0*/  FMUL R13, R13, R26 ;  /* 0x0000001a0d0d7220 */ /* 0x000fe20000400000 */
[----:B------:R-:W-:Y:S01]  /*08d0*/  FMUL R0, R0, R27 ;  /* 0x0000001b00007220 */ /* 0x000fe20000400000 */
[----:B------:R-:W-:-:S02]  /*08e0*/  FSETP.GEU.AND P6, PT, R7, RZ, PT ;  /* 0x000000ff0700720b */ /* 0x000fc40003fce000 */
[----:B------:R-:W-:Y:S02]  /*08f0*/  FSETP.GEU.AND P0, PT, R6, RZ, PT ;  /* 0x000000ff0600720b */ /* 0x000fe40003f0e000 */
[----:B------:R-:W-:Y:S02]  /*0900*/  SEL R7, R7, RZ, P6 ;  /* 0x000000ff07077207 */ /* 0x000fe40003000000 */
[C---:B------:R-:W-:Y:S02]  /*0910*/  FSETP.GEU.AND P1, PT, R5.reuse, RZ, PT ;  /* 0x000000ff0500720b */ /* 0x040fe40003f2e000 */
[----:B------:R-:W-:Y:S01]  /*0920*/  FSETP.GEU.AND P2, PT, R4, RZ, PT ;  /* 0x000000ff0400720b */ /* 0x000fe20003f4e000 */
[----:B0-----:R-:W-:Y:S01]  /*0930*/  IMAD.WIDE R8, R2, 0x4, R8 ;  /* 0x0000000402087825 */ /* 0x001fe200078e0208 */
[----:B------:R-:W-:Y:S02]  /*0940*/  SEL R6, R6, RZ, P0 ;  /* 0x000000ff06067207 */ /* 0x000fe40000000000 */
[----:B------:R-:W-:-:S02]  /*0950*/  SEL R5, R5, RZ, P1 ;  /* 0x000000ff05057207 */ /* 0x000fc40000800000 */
[----:B------:R-:W-:-:S05]  /*0960*/  SEL R4, R4, RZ, P2 ;  /* 0x000000ff04047207 */ /* 0x000fca0001000000 */
[----:B------:R-:W-:Y:S01]  /*0970*/  STG.E.128 desc[UR4][R8.64], R4 ;  /* 0x0000000408007986 */ /* 0x000fe2000c101d04 */
[----:B--2---:R-:W-:Y:S01]  /*0980*/  FFMA R3, R16, R3, R20 ;  /* 0x0000000310037223 */ /* 0x004fe20000000014 */
[----:B------:R-:W-:Y:S01]  /*0990*/  FFMA R14, R17, R14, R21 ;  /* 0x0000000e110e7223 */ /* 0x000fe20000000015 */
[----:B------:R-:W-:Y:S01]  /*09a0*/  FFMA R13, R18, R13, R22 ;  /* 0x0000000d120d7223 */ /* 0x000fe20000000016 */
[----:B------:R-:W-:Y:S02]  /*09b0*/  FFMA R0, R19, R0, R23 ;  /* 0x0000000013007223 */ /* 0x000fe40000000017 */
[----:B------:R-:W-:Y:S02]  /*09c0*/  FSETP.GEU.AND P5, PT, R3, RZ, PT ;  /* 0x000000ff0300720b */ /* 0x000fe40003fae000 */
[----:B------:R-:W-:Y:S02]  /*09d0*/  FSETP.GEU.AND P3, PT, R13, RZ, PT ;  /* 0x000000ff0d00720b */ /* 0x000fe40003f6e000 */
[----:B------:R-:W-:-:S02]  /*09e0*/  FSETP.GEU.AND P4, PT, R14, RZ, PT ;  /* 0x000000ff0e00720b */ /* 0x000fc40003f8e000 */
[----:B------:R-:W-:Y:S02]  /*09f0*/  FSETP.GEU.AND P6, PT, R0, RZ, PT ;  /* 0x000000ff0000720b */ /* 0x000fe40003fce000 */
[----:B------:R-:W-:Y:S02]  /*0a00*/  SEL R18, R13, RZ, P3 ;  /* 0x000000ff0d127207 */ /* 0x000fe40001800000 */
[----:B------:R-:W-:Y:S02]  /*0a10*/  SEL R17, R14, RZ, P4 ;  /* 0x000000ff0e117207 */ /* 0x000fe40002000000 */
[----:B------:R-:W-:Y:S02]  /*0a20*/  SEL R16, R3, RZ, P5 ;  /* 0x000000ff03107207 */ /* 0x000fe40002800000 */
[----:B------:R-:W-:-:S05]  /*0a30*/  SEL R19, R0, RZ, P6 ;  /* 0x000000ff00137207 */ /* 0x000fca0003000000 */
[----:B------:R-:W-:Y:S01]  /*0a40*/  STG.E.128 desc[UR4][R8.64+0x800], R16 ;  /* 0x0008001008007986 */ /* 0x000fe2000c101d04 */
[----:B------:R-:W-:Y:S05]  /*0a50*/  EXIT ;  /* 0x000000000000794d */ /* 0x000fea0003800000 */
.L_x_0:
[----:B------:R-:W-:-:S00]  /*0a60*/  BRA `(.L_x_0) ;  /* 0xfffffffc00fc7947 */ /* 0x000fc0000383ffff */
[----:B------:R-:W-:-:S00]  /*0a70*/  NOP ;  /* 0x0000000000007918 */ /* 0x000fc00000000000 */
        /* <DEDUP_REMOVED lines=8> */
.L_x_1:


//--------------------- .nv.global.init           --------------------------
	.section	.nv.global.init,"aw",@progbits
.nv.global.init:
	.type		_$_str,@object
	.size		_$_str,(_$_str_$_2 - _$_str)
_$_str:
        /*0000*/ 	.byte	0x5f, 0x5f, 0x43, 0x55, 0x44, 0x41, 0x5f, 0x46, 0x54, 0x5a, 0x00
	.type		_$_str_$_2,@object
	.size		_$_str_$_2,(.L_1 - _$_str_$_2)
_$_str_$_2:
        /*000b*/ 	.byte	0x5f, 0x5f, 0x43, 0x55, 0x44, 0x41, 0x5f, 0x50, 0x52, 0x45, 0x43, 0x5f, 0x53, 0x51, 0x52, 0x54
        /*001b*/ 	.byte	0x00
.L_1:


//--------------------- .nv.constant0.triton_poi_fused__native_batch_norm_legit_no_training_relu_8 --------------------------
	.section	.nv.constant0.triton_poi_fused__native_batch_norm_legit_no_training_relu_8,"a",@progbits
	.sectionflags	@""
	.align	4
.nv.constant0.triton_poi_fused__native_batch_norm_legit_no_training_relu_8:
	.zero		580
